//
// Generated by NVIDIA NVVM Compiler
//
// Compiler Build ID: CL-36424714
// Cuda compilation tools, release 13.0, V13.0.88
// Based on NVVM 20.0.0
//

.version 9.0
.target sm_100
.address_size 64

	// .globl	_Z7pollingPi

.visible .entry _Z7pollingPi(
	.param .u64 .ptr .align 1 _Z7pollingPi_param_0
)
{
	.reg .pred 	%p<2>;
	.reg .b32 	%r<2>;
	.reg .b64 	%rd<3>;

	ld.param.u64 	%rd2, [_Z7pollingPi_param_0];
	cvta.to.global.u64 	%rd1, %rd2;
$L__BB0_1:
	atom.global.exch.b32 	%r1, [%rd1], 1;
	setp.ne.s32 	%p1, %r1, 0;
	@%p1 bra 	$L__BB0_1;
	ret;

}
	// .globl	_Z8set_tailPi
.visible .entry _Z8set_tailPi(
	.param .u64 .ptr .align 1 _Z8set_tailPi_param_0
)
{
	.reg .b32 	%r<2>;
	.reg .b64 	%rd<3>;

	ld.param.u64 	%rd1, [_Z8set_tailPi_param_0];
	cvta.to.global.u64 	%rd2, %rd1;
	atom.global.exch.b32 	%r1, [%rd2], 0;
	ret;

}


// ===== COMPILED SASS (sm_100) =====

	.target	sm_100

	.elftype	@"ET_EXEC"


//--------------------- .note.nv.tkinfo           --------------------------
	.section	.note.nv.tkinfo,"",@"SHT_NOTE"
	.sectionflags	@"SHF_NOTE_NV_TKINFO"
	.tkinfo
        /*0018*/ 	.word	0x00000002
        /*0030*/ 	.string	""
        /*0030*/ 	.string	"ptxas"
        /*0030*/ 	.string	"Cuda compilation tools, release 13.0, V13.0.88"
        /*0030*/ 	.string	"Build cuda_13.0.r13.0/compiler.36424714_0"
        /*0030*/ 	.string	"-arch sm_100 -m 64 "



//--------------------- .note.nv.cuinfo           --------------------------
	.section	.note.nv.cuinfo,"",@"SHT_NOTE"
	.sectionflags	@"SHF_NOTE_NV_CUINFO"
        /*0018*/ 	.short	0x0002
        /*001a*/ 	.short	0x0064
        /*001c*/ 	.short	0x0082
	.zero		2


//--------------------- .nv.info                  --------------------------
	.section	.nv.info,"",@"SHT_CUDA_INFO"
	.align	4


	//----- nvinfo : EIATTR_REGCOUNT
	.align		4
        /*0000*/ 	.byte	0x04, 0x2f
        /*0002*/ 	.short	(.L_1 - .L_0)
	.align		4
.L_0:
        /*0004*/ 	.word	index@(_Z7pollingPi)
        /*0008*/ 	.word	0x00000008


	//----- nvinfo : EIATTR_FRAME_SIZE
	.align		4
.L_1:
        /*000c*/ 	.byte	0x04, 0x11
        /*000e*/ 	.short	(.L_3 - .L_2)
	.align		4
.L_2:
        /*0010*/ 	.word	index@(_Z7pollingPi)
        /*0014*/ 	.word	0x00000000


	//----- nvinfo : EIATTR_REGCOUNT
	.align		4
.L_3:
        /*0018*/ 	.byte	0x04, 0x2f
        /*001a*/ 	.short	(.L_5 - .L_4)
	.align		4
.L_4:
        /*001c*/ 	.word	index@(_Z8set_tailPi)
        /*0020*/ 	.word	0x00000006


	//----- nvinfo : EIATTR_FRAME_SIZE
	.align		4
.L_5:
        /*0024*/ 	.byte	0x04, 0x11
        /*0026*/ 	.short	(.L_7 - .L_6)
	.align		4
.L_6:
        /*0028*/ 	.word	index@(_Z8set_tailPi)
        /*002c*/ 	.word	0x00000000


	//----- nvinfo : EIATTR_MIN_STACK_SIZE
	.align		4
.L_7:
        /*0030*/ 	.byte	0x04, 0x12
        /*0032*/ 	.short	(.L_9 - .L_8)
	.align		4
.L_8:
        /*0034*/ 	.word	index@(_Z8set_tailPi)
        /*0038*/ 	.word	0x00000000


	//----- nvinfo : EIATTR_MIN_STACK_SIZE
	.align		4
.L_9:
        /*003c*/ 	.byte	0x04, 0x12
        /*003e*/ 	.short	(.L_11 - .L_10)
	.align		4
.L_10:
        /*0040*/ 	.word	index@(_Z7pollingPi)
        /*0044*/ 	.word	0x00000000
.L_11:


//--------------------- .nv.compat                --------------------------
	.section	.nv.compat,"",@"SHT_CUDA_COMPAT_INFO"
	.align	4
        /*0000*/ 	.byte	0x02, 0x09, 0x00, 0x00, 0x02, 0x02, 0x01, 0x00, 0x02, 0x05, 0x05, 0x00, 0x03, 0x07, 0x01, 0x01
        /*0010*/ 	.byte	0x02, 0x03, 0x00, 0x00, 0x02, 0x06, 0x01, 0x00, 0x04, 0x0b, 0x08, 0x00, 0x09, 0x00, 0x00, 0x00
        /*0020*/ 	.byte	0x00, 0x00, 0x00, 0x00


//--------------------- .nv.info._Z8set_tailPi    --------------------------
	.section	.nv.info._Z8set_tailPi,"",@"SHT_CUDA_INFO"
	.sectionflags	@""
	.align	4


	//----- nvinfo : EIATTR_CUDA_API_VERSION
	.align		4
        /*0000*/ 	.byte	0x04, 0x37
        /*0002*/ 	.short	(.L_13 - .L_12)
.L_12:
        /*0004*/ 	.word	0x00000082


	//----- nvinfo : EIATTR_KPARAM_INFO
	.align		4
.L_13:
        /*0008*/ 	.byte	0x04, 0x17
        /*000a*/ 	.short	(.L_15 - .L_14)
.L_14:
        /*000c*/ 	.word	0x00000000
        /*0010*/ 	.short	0x0000
        /*0012*/ 	.short	0x0000
        /*0014*/ 	.byte	0x00, 0xf5, 0x21, 0x00


	//----- nvinfo : EIATTR_SPARSE_MMA_MASK
	.align		4
.L_15:
        /*0018*/ 	.byte	0x03, 0x50
        /*001a*/ 	.short	0x0000


	//----- nvinfo : EIATTR_MAXREG_COUNT
	.align		4
        /*001c*/ 	.byte	0x03, 0x1b
        /*001e*/ 	.short	0x00ff


	//----- nvinfo : EIATTR_MERCURY_ISA_VERSION
	.align		4
        /*0020*/ 	.byte	0x03, 0x5f
        /*0022*/ 	.short	0x0101


	//----- nvinfo : EIATTR_VRC_CTA_INIT_COUNT
	.align		4
        /*0024*/ 	.byte	0x02, 0x4a
	.zero		1
	.zero		1


	//----- nvinfo : EIATTR_EXIT_INSTR_OFFSETS
	.align		4
        /*0028*/ 	.byte	0x04, 0x1c
        /*002a*/ 	.short	(.L_17 - .L_16)


	//   ....[0]....
.L_16:
        /*002c*/ 	.word	0x00000040


	//----- nvinfo : EIATTR_CBANK_PARAM_SIZE
	.align		4
.L_17:
        /*0030*/ 	.byte	0x03, 0x19
        /*0032*/ 	.short	0x0008


	//----- nvinfo : EIATTR_PARAM_CBANK
	.align		4
        /*0034*/ 	.byte	0x04, 0x0a
        /*0036*/ 	.short	(.L_19 - .L_18)
	.align		4
.L_18:
        /*0038*/ 	.word	index@(.nv.constant0._Z8set_tailPi)
        /*003c*/ 	.short	0x0380
        /*003e*/ 	.short	0x0008


	//----- nvinfo : EIATTR_SW_WAR
	.align		4
.L_19:
        /*0040*/ 	.byte	0x04, 0x36
        /*0042*/ 	.short	(.L_21 - .L_20)
.L_20:
        /*0044*/ 	.word	0x00000008
.L_21:


//--------------------- .nv.info._Z7pollingPi     --------------------------
	.section	.nv.info._Z7pollingPi,"",@"SHT_CUDA_INFO"
	.sectionflags	@""
	.align	4


	//----- nvinfo : EIATTR_CUDA_API_VERSION
	.align		4
        /*0000*/ 	.byte	0x04, 0x37
        /*0002*/ 	.short	(.L_23 - .L_22)
.L_22:
        /*0004*/ 	.word	0x00000082


	//----- nvinfo : EIATTR_KPARAM_INFO
	.align		4
.L_23:
        /*0008*/ 	.byte	0x04, 0x17
        /*000a*/ 	.short	(.L_25 - .L_24)
.L_24:
        /*000c*/ 	.word	0x00000000
        /*0010*/ 	.short	0x0000
        /*0012*/ 	.short	0x0000
        /*0014*/ 	.byte	0x00, 0xf5, 0x21, 0x00


	//----- nvinfo : EIATTR_SPARSE_MMA_MASK
	.align		4
.L_25:
        /*0018*/ 	.byte	0x03, 0x50
        /*001a*/ 	.short	0x0000


	//----- nvinfo : EIATTR_MAXREG_COUNT
	.align		4
        /*001c*/ 	.byte	0x03, 0x1b
        /*001e*/ 	.short	0x00ff


	//----- nvinfo : EIATTR_MERCURY_ISA_VERSION
	.align		4
        /*0020*/ 	.byte	0x03, 0x5f
        /*0022*/ 	.short	0x0101


	//----- nvinfo : EIATTR_VRC_CTA_INIT_COUNT
	.align		4
        /*0024*/ 	.byte	0x02, 0x4a
	.zero		1
	.zero		1


	//----- nvinfo : EIATTR_EXIT_INSTR_OFFSETS
	.align		4
        /*0028*/ 	.byte	0x04, 0x1c
        /*002a*/ 	.short	(.L_27 - .L_26)


	//   ....[0]....
.L_26:
        /*002c*/ 	.word	0x00000080


	//----- nvinfo : EIATTR_CRS_STACK_SIZE
	.align		4
.L_27:
        /*0030*/ 	.byte	0x04, 0x1e
        /*0032*/ 	.short	(.L_29 - .L_28)
.L_28:
        /*0034*/ 	.word	0x00000000


	//----- nvinfo : EIATTR_CBANK_PARAM_SIZE
	.align		4
.L_29:
        /*0038*/ 	.byte	0x03, 0x19
        /*003a*/ 	.short	0x0008


	//----- nvinfo : EIATTR_PARAM_CBANK
	.align		4
        /*003c*/ 	.byte	0x04, 0x0a
        /*003e*/ 	.short	(.L_31 - .L_30)
	.align		4
.L_30:
        /*0040*/ 	.word	index@(.nv.constant0._Z7pollingPi)
        /*0044*/ 	.short	0x0380
        /*0046*/ 	.short	0x0008


	//----- nvinfo : EIATTR_SW_WAR
	.align		4
.L_31:
        /*0048*/ 	.byte	0x04, 0x36
        /*004a*/ 	.short	(.L_33 - .L_32)
.L_32:
        /*004c*/ 	.word	0x00000008
.L_33:


//--------------------- .nv.callgraph             --------------------------
	.section	.nv.callgraph,"",@"SHT_CUDA_CALLGRAPH"
	.align	4
	.sectionentsize	8
	.align		4
        /*0000*/ 	.word	0x00000000
	.align		4
        /*0004*/ 	.word	0xffffffff
	.align		4
        /*0008*/ 	.word	0x00000000
	.align		4
        /*000c*/ 	.word	0xfffffffe
	.align		4
        /*0010*/ 	.word	0x00000000
	.align		4
        /*0014*/ 	.word	0xfffffffd
	.align		4
        /*0018*/ 	.word	0x00000000
	.align		4
        /*001c*/ 	.word	0xfffffffc


//--------------------- .text._Z8set_tailPi       --------------------------
	.section	.text._Z8set_tailPi,"ax",@progbits
	.align	128
        .global         _Z8set_tailPi
        .type           _Z8set_tailPi,@function
        .size           _Z8set_tailPi,(.L_x_3 - _Z8set_tailPi)
        .other          _Z8set_tailPi,@"STO_CUDA_ENTRY STV_DEFAULT"
_Z8set_tailPi:
.text._Z8set_tailPi:
[----:B------:R-:W-:Y:S08]  /*0000*/  LDC R1, c[0x0][0x37c] ;  /* 0x0000df00ff017b82 */ /* 0x000ff00000000800 */
[----:B------:R-:W0:Y:S01]  /*0010*/  LDC.64 R2, c[0x0][0x380] ;  /* 0x0000e000ff027b82 */ /* 0x000e220000000a00 */
[----:B------:R-:W0:Y:S02]  /*0020*/  LDCU.64 UR4, c[0x0][0x358] ;  /* 0x00006b00ff0477ac */ /* 0x000e240008000a00 */
[----:B0-----:R-:W-:Y:S01]  /*0030*/  ATOMG.E.EXCH.STRONG.GPU PT, RZ, desc[UR4][R2.64], RZ ;  /* 0x800000ff02ff79a8 */ /* 0x001fe2000c1ef104 */
[----:B------:R-:W-:Y:S05]  /*0040*/  EXIT ;  /* 0x000000000000794d */ /* 0x000fea0003800000 */
.L_x_0:
[----:B------:R-:W-:-:S00]  /*0050*/  BRA `(.L_x_0) ;  /* 0xfffffffc00fc7947 */ /* 0x000fc0000383ffff */
[----:B------:R-:W-:-:S00]  /*0060*/  NOP ;  /* 0x0000000000007918 */ /* 0x000fc00000000000 */
        /* <DEDUP_REMOVED lines=9> */
.L_x_3:


//--------------------- .text._Z7pollingPi        --------------------------
	.section	.text._Z7pollingPi,"ax",@progbits
	.align	128
        .global         _Z7pollingPi
        .type           _Z7pollingPi,@function
        .size           _Z7pollingPi,(.L_x_4 - _Z7pollingPi)
        .other          _Z7pollingPi,@"STO_CUDA_ENTRY STV_DEFAULT"
_Z7pollingPi:
.text._Z7pollingPi:
[----:B------:R-:W-:Y:S08]  /*0000*/  LDC R1, c[0x0][0x37c] ;  /* 0x0000df00ff017b82 */ /* 0x000ff00000000800 */
[----:B------:R-:W0:Y:S01]  /*0010*/  LDC.64 R2, c[0x0][0x380] ;  /* 0x0000e000ff027b82 */ /* 0x000e220000000a00 */
[----:B------:R-:W-:Y:S01]  /*0020*/  HFMA2 R5, -RZ, RZ, 0, 5.9604644775390625e-08 ;  /* 0x00000001ff057431 */ /* 0x000fe200000001ff */
[----:B------:R-:W1:Y:S06]  /*0030*/  LDCU.64 UR4, c[0x0][0x358] ;  /* 0x00006b00ff0477ac */ /* 0x000e6c0008000a00 */
.L_x_1:
[----:B------:R-:W-:Y:S05]  /*0040*/  YIELD ;  /* 0x0000000000007946 */ /* 0x000fea0003800000 */
[----:B01----:R-:W2:Y:S02]  /*0050*/  ATOMG.E.EXCH.STRONG.GPU PT, R0, desc[UR4][R2.64], R5 ;  /* 0x80000005020079a8 */ /* 0x003ea4000c1ef104 */
[----:B--2---:R-:W-:-:S13]  /*0060*/  ISETP.NE.AND P0, PT, R0, RZ, PT ;  /* 0x000000ff0000720c */ /* 0x004fda0003f05270 */
[----:B------:R-:W-:Y:S05]  /*0070*/  @P0 BRA `(.L_x_1) ;  /* 0xfffffffc00f00947 */ /* 0x000fea000383ffff */
[----:B------:R-:W-:Y:S05]  /*0080*/  EXIT ;  /* 0x000000000000794d */ /* 0x000fea0003800000 */
.L_x_2:
        /* <DEDUP_REMOVED lines=15> */
.L_x_4:


//--------------------- .nv.shared.reserved.0     --------------------------
	.section	.nv.shared.reserved.0,"aw",@nobits
	.weak		__nv_reservedSMEM_offset_0_alias
	.size		__nv_reservedSMEM_offset_0_alias, 0, 64
	.other		__nv_reservedSMEM_offset_0_alias,@"STO_CUDA_RESERVED_SHARED STV_DEFAULT"
__nv_reservedSMEM_offset_0_alias:
	.zero		0
	.zero		64


//--------------------- .nv.constant0._Z8set_tailPi --------------------------
	.section	.nv.constant0._Z8set_tailPi,"a",@progbits
	.sectionflags	@""
	.align	4
.nv.constant0._Z8set_tailPi:
	.zero		904


//--------------------- .nv.constant0._Z7pollingPi --------------------------
	.section	.nv.constant0._Z7pollingPi,"a",@progbits
	.sectionflags	@""
	.align	4
.nv.constant0._Z7pollingPi:
	.zero		904


//--------------------- SYMBOLS --------------------------

	.type		.nv.reservedSmem.offset0,@object
	.size		.nv.reservedSmem.offset0,0x4
